//
// Generated by NVIDIA NVVM Compiler
//
// Compiler Build ID: CL-36424714
// Cuda compilation tools, release 13.0, V13.0.88
// Based on NVVM 20.0.0
//

.version 9.0
.target sm_100
.address_size 64

	// .globl	_Z13einsum_kerneliPfS_S_
// _ZZ13rotate_kerneliPfS_S_E2As has been demoted
// _ZZ13rotate_kerneliPfS_S_E2Bs has been demoted
// _ZZ13rotate_kerneliPfS_S_E2Cs has been demoted

.visible .entry _Z13einsum_kerneliPfS_S_(
	.param .u32 _Z13einsum_kerneliPfS_S__param_0,
	.param .u64 .ptr .align 1 _Z13einsum_kerneliPfS_S__param_1,
	.param .u64 .ptr .align 1 _Z13einsum_kerneliPfS_S__param_2,
	.param .u64 .ptr .align 1 _Z13einsum_kerneliPfS_S__param_3
)
{
	.reg .pred 	%p<2>;
	.reg .b32 	%r<12>;
	.reg .b32 	%f<10>;
	.reg .b64 	%rd<13>;

	ld.param.u32 	%r2, [_Z13einsum_kerneliPfS_S__param_0];
	ld.param.u64 	%rd1, [_Z13einsum_kerneliPfS_S__param_1];
	ld.param.u64 	%rd2, [_Z13einsum_kerneliPfS_S__param_2];
	ld.param.u64 	%rd3, [_Z13einsum_kerneliPfS_S__param_3];
	mov.u32 	%r3, %ctaid.x;
	mov.u32 	%r4, %ntid.x;
	mov.u32 	%r5, %tid.x;
	mad.lo.s32 	%r1, %r3, %r4, %r5;
	setp.ge.s32 	%p1, %r1, %r2;
	@%p1 bra 	$L__BB0_2;
	cvta.to.global.u64 	%rd4, %rd1;
	cvta.to.global.u64 	%rd5, %rd2;
	cvta.to.global.u64 	%rd6, %rd3;
	mov.u32 	%r6, %tid.z;
	mov.u32 	%r7, %tid.y;
	mul.lo.s32 	%r8, %r1, 9;
	mad.lo.s32 	%r9, %r7, 3, %r8;
	mul.wide.s32 	%rd7, %r9, 4;
	add.s64 	%rd8, %rd4, %rd7;
	ld.global.f32 	%f1, [%rd8];
	add.s32 	%r10, %r8, %r6;
	mul.wide.s32 	%rd9, %r10, 4;
	add.s64 	%rd10, %rd5, %rd9;
	ld.global.f32 	%f2, [%rd10];
	ld.global.f32 	%f3, [%rd8+4];
	ld.global.f32 	%f4, [%rd10+12];
	mul.f32 	%f5, %f3, %f4;
	fma.rn.f32 	%f6, %f1, %f2, %f5;
	ld.global.f32 	%f7, [%rd8+8];
	ld.global.f32 	%f8, [%rd10+24];
	fma.rn.f32 	%f9, %f7, %f8, %f6;
	add.s32 	%r11, %r9, %r6;
	mul.wide.s32 	%rd11, %r11, 4;
	add.s64 	%rd12, %rd6, %rd11;
	st.global.f32 	[%rd12], %f9;
$L__BB0_2:
	ret;

}
	// .globl	_Z15einsum_kernel_TiPfS_S_
.visible .entry _Z15einsum_kernel_TiPfS_S_(
	.param .u32 _Z15einsum_kernel_TiPfS_S__param_0,
	.param .u64 .ptr .align 1 _Z15einsum_kernel_TiPfS_S__param_1,
	.param .u64 .ptr .align 1 _Z15einsum_kernel_TiPfS_S__param_2,
	.param .u64 .ptr .align 1 _Z15einsum_kernel_TiPfS_S__param_3
)
{
	.reg .pred 	%p<2>;
	.reg .b32 	%r<12>;
	.reg .b32 	%f<10>;
	.reg .b64 	%rd<13>;

	ld.param.u32 	%r2, [_Z15einsum_kernel_TiPfS_S__param_0];
	ld.param.u64 	%rd1, [_Z15einsum_kernel_TiPfS_S__param_1];
	ld.param.u64 	%rd2, [_Z15einsum_kernel_TiPfS_S__param_2];
	ld.param.u64 	%rd3, [_Z15einsum_kernel_TiPfS_S__param_3];
	mov.u32 	%r3, %ctaid.x;
	mov.u32 	%r4, %ntid.x;
	mov.u32 	%r5, %tid.x;
	mad.lo.s32 	%r1, %r3, %r4, %r5;
	setp.ge.s32 	%p1, %r1, %r2;
	@%p1 bra 	$L__BB1_2;
	cvta.to.global.u64 	%rd4, %rd1;
	cvta.to.global.u64 	%rd5, %rd2;
	cvta.to.global.u64 	%rd6, %rd3;
	mov.u32 	%r6, %tid.z;
	mov.u32 	%r7, %tid.y;
	mul.lo.s32 	%r8, %r1, 9;
	mad.lo.s32 	%r9, %r7, 3, %r8;
	mul.wide.s32 	%rd7, %r9, 4;
	add.s64 	%rd8, %rd4, %rd7;
	ld.global.f32 	%f1, [%rd8];
	mad.lo.s32 	%r10, %r6, 3, %r8;
	mul.wide.s32 	%rd9, %r10, 4;
	add.s64 	%rd10, %rd5, %rd9;
	ld.global.f32 	%f2, [%rd10];
	ld.global.f32 	%f3, [%rd8+4];
	ld.global.f32 	%f4, [%rd10+4];
	mul.f32 	%f5, %f3, %f4;
	fma.rn.f32 	%f6, %f1, %f2, %f5;
	ld.global.f32 	%f7, [%rd8+8];
	ld.global.f32 	%f8, [%rd10+8];
	fma.rn.f32 	%f9, %f7, %f8, %f6;
	add.s32 	%r11, %r9, %r6;
	mul.wide.s32 	%rd11, %r11, 4;
	add.s64 	%rd12, %rd6, %rd11;
	st.global.f32 	[%rd12], %f9;
$L__BB1_2:
	ret;

}
	// .globl	_Z13rotate_kerneliPfS_S_
.visible .entry _Z13rotate_kerneliPfS_S_(
	.param .u32 _Z13rotate_kerneliPfS_S__param_0,
	.param .u64 .ptr .align 1 _Z13rotate_kerneliPfS_S__param_1,
	.param .u64 .ptr .align 1 _Z13rotate_kerneliPfS_S__param_2,
	.param .u64 .ptr .align 1 _Z13rotate_kerneliPfS_S__param_3
)
{
	.reg .pred 	%p<2>;
	.reg .b32 	%r<31>;
	.reg .b32 	%f<21>;
	.reg .b64 	%rd<11>;
	// demoted variable
	.shared .align 4 .b8 _ZZ13rotate_kerneliPfS_S_E2As[1152];
	// demoted variable
	.shared .align 4 .b8 _ZZ13rotate_kerneliPfS_S_E2Bs[1152];
	// demoted variable
	.shared .align 4 .b8 _ZZ13rotate_kerneliPfS_S_E2Cs[1152];
	ld.param.u32 	%r3, [_Z13rotate_kerneliPfS_S__param_0];
	ld.param.u64 	%rd1, [_Z13rotate_kerneliPfS_S__param_1];
	ld.param.u64 	%rd2, [_Z13rotate_kerneliPfS_S__param_2];
	ld.param.u64 	%rd3, [_Z13rotate_kerneliPfS_S__param_3];
	mov.u32 	%r4, %ctaid.x;
	mov.u32 	%r5, %ntid.x;
	mov.u32 	%r1, %tid.x;
	mad.lo.s32 	%r2, %r4, %r5, %r1;
	setp.ge.s32 	%p1, %r2, %r3;
	@%p1 bra 	$L__BB2_2;
	cvta.to.global.u64 	%rd4, %rd1;
	cvta.to.global.u64 	%rd5, %rd2;
	cvta.to.global.u64 	%rd6, %rd3;
	mov.u32 	%r6, %tid.z;
	mov.u32 	%r7, %tid.y;
	mul.lo.s32 	%r8, %r7, 3;
	add.s32 	%r9, %r8, %r6;
	mad.lo.s32 	%r10, %r2, 9, %r9;
	mul.wide.s32 	%rd7, %r10, 4;
	add.s64 	%rd8, %rd4, %rd7;
	ld.global.f32 	%f1, [%rd8];
	mul.lo.s32 	%r11, %r1, 9;
	add.s32 	%r12, %r11, %r8;
	add.s32 	%r13, %r12, %r6;
	shl.b32 	%r14, %r13, 2;
	mov.u32 	%r15, _ZZ13rotate_kerneliPfS_S_E2As;
	add.s32 	%r16, %r15, %r14;
	st.shared.f32 	[%r16], %f1;
	add.s64 	%rd9, %rd5, %rd7;
	ld.global.f32 	%f2, [%rd9];
	mov.u32 	%r17, _ZZ13rotate_kerneliPfS_S_E2Bs;
	add.s32 	%r18, %r17, %r14;
	st.shared.f32 	[%r18], %f2;
	bar.sync 	0;
	shl.b32 	%r19, %r12, 2;
	add.s32 	%r20, %r15, %r19;
	ld.shared.f32 	%f3, [%r20];
	mad.lo.s32 	%r21, %r6, 3, %r11;
	shl.b32 	%r22, %r21, 2;
	add.s32 	%r23, %r17, %r22;
	ld.shared.f32 	%f4, [%r23];
	ld.shared.f32 	%f5, [%r20+4];
	ld.shared.f32 	%f6, [%r23+4];
	mul.f32 	%f7, %f5, %f6;
	fma.rn.f32 	%f8, %f3, %f4, %f7;
	ld.shared.f32 	%f9, [%r20+8];
	ld.shared.f32 	%f10, [%r23+8];
	fma.rn.f32 	%f11, %f9, %f10, %f8;
	mov.u32 	%r24, _ZZ13rotate_kerneliPfS_S_E2Cs;
	add.s32 	%r25, %r24, %r14;
	st.shared.f32 	[%r25], %f11;
	bar.sync 	0;
	add.s32 	%r26, %r17, %r19;
	ld.shared.f32 	%f12, [%r26];
	shl.b32 	%r27, %r6, 1;
	sub.s32 	%r28, %r21, %r27;
	shl.b32 	%r29, %r28, 2;
	add.s32 	%r30, %r24, %r29;
	ld.shared.f32 	%f13, [%r30];
	ld.shared.f32 	%f14, [%r26+4];
	ld.shared.f32 	%f15, [%r30+12];
	mul.f32 	%f16, %f14, %f15;
	fma.rn.f32 	%f17, %f12, %f13, %f16;
	ld.shared.f32 	%f18, [%r26+8];
	ld.shared.f32 	%f19, [%r30+24];
	fma.rn.f32 	%f20, %f18, %f19, %f17;
	add.s64 	%rd10, %rd6, %rd7;
	st.global.f32 	[%rd10], %f20;
$L__BB2_2:
	ret;

}
	// .globl	_Z14einsum_kernel3iPfS_S_
.visible .entry _Z14einsum_kernel3iPfS_S_(
	.param .u32 _Z14einsum_kernel3iPfS_S__param_0,
	.param .u64 .ptr .align 1 _Z14einsum_kernel3iPfS_S__param_1,
	.param .u64 .ptr .align 1 _Z14einsum_kernel3iPfS_S__param_2,
	.param .u64 .ptr .align 1 _Z14einsum_kernel3iPfS_S__param_3
)
{
	.reg .pred 	%p<2>;
	.reg .b32 	%r<7>;
	.reg .b32 	%f<82>;
	.reg .b64 	%rd<14>;

	ld.param.u32 	%r2, [_Z14einsum_kernel3iPfS_S__param_0];
	mov.u32 	%r3, %ctaid.x;
	mov.u32 	%r4, %ntid.x;
	mov.u32 	%r5, %tid.x;
	mad.lo.s32 	%r1, %r3, %r4, %r5;
	setp.ge.s32 	%p1, %r1, %r2;
	@%p1 bra 	$L__BB3_2;
	ld.param.u64 	%rd13, [_Z14einsum_kernel3iPfS_S__param_3];
	ld.param.u64 	%rd12, [_Z14einsum_kernel3iPfS_S__param_2];
	ld.param.u64 	%rd11, [_Z14einsum_kernel3iPfS_S__param_1];
	cvta.to.global.u64 	%rd4, %rd11;
	cvta.to.global.u64 	%rd5, %rd12;
	cvta.to.global.u64 	%rd6, %rd13;
	mul.lo.s32 	%r6, %r1, 9;
	mul.wide.s32 	%rd7, %r6, 4;
	add.s64 	%rd8, %rd4, %rd7;
	ld.global.f32 	%f1, [%rd8];
	add.s64 	%rd9, %rd5, %rd7;
	ld.global.f32 	%f2, [%rd9];
	ld.global.f32 	%f3, [%rd8+4];
	ld.global.f32 	%f4, [%rd9+12];
	mul.f32 	%f5, %f3, %f4;
	fma.rn.f32 	%f6, %f1, %f2, %f5;
	ld.global.f32 	%f7, [%rd8+8];
	ld.global.f32 	%f8, [%rd9+24];
	fma.rn.f32 	%f9, %f7, %f8, %f6;
	add.s64 	%rd10, %rd6, %rd7;
	st.global.f32 	[%rd10], %f9;
	ld.global.f32 	%f10, [%rd8+12];
	ld.global.f32 	%f11, [%rd9];
	ld.global.f32 	%f12, [%rd8+16];
	ld.global.f32 	%f13, [%rd9+12];
	mul.f32 	%f14, %f12, %f13;
	fma.rn.f32 	%f15, %f10, %f11, %f14;
	ld.global.f32 	%f16, [%rd8+20];
	ld.global.f32 	%f17, [%rd9+24];
	fma.rn.f32 	%f18, %f16, %f17, %f15;
	st.global.f32 	[%rd10+12], %f18;
	ld.global.f32 	%f19, [%rd8+24];
	ld.global.f32 	%f20, [%rd9];
	ld.global.f32 	%f21, [%rd8+28];
	ld.global.f32 	%f22, [%rd9+12];
	mul.f32 	%f23, %f21, %f22;
	fma.rn.f32 	%f24, %f19, %f20, %f23;
	ld.global.f32 	%f25, [%rd8+32];
	ld.global.f32 	%f26, [%rd9+24];
	fma.rn.f32 	%f27, %f25, %f26, %f24;
	st.global.f32 	[%rd10+24], %f27;
	ld.global.f32 	%f28, [%rd8];
	ld.global.f32 	%f29, [%rd9+4];
	ld.global.f32 	%f30, [%rd8+4];
	ld.global.f32 	%f31, [%rd9+16];
	mul.f32 	%f32, %f30, %f31;
	fma.rn.f32 	%f33, %f28, %f29, %f32;
	ld.global.f32 	%f34, [%rd8+8];
	ld.global.f32 	%f35, [%rd9+28];
	fma.rn.f32 	%f36, %f34, %f35, %f33;
	st.global.f32 	[%rd10+4], %f36;
	ld.global.f32 	%f37, [%rd8+12];
	ld.global.f32 	%f38, [%rd9+4];
	ld.global.f32 	%f39, [%rd8+16];
	ld.global.f32 	%f40, [%rd9+16];
	mul.f32 	%f41, %f39, %f40;
	fma.rn.f32 	%f42, %f37, %f38, %f41;
	ld.global.f32 	%f43, [%rd8+20];
	ld.global.f32 	%f44, [%rd9+28];
	fma.rn.f32 	%f45, %f43, %f44, %f42;
	st.global.f32 	[%rd10+16], %f45;
	ld.global.f32 	%f46, [%rd8+24];
	ld.global.f32 	%f47, [%rd9+4];
	ld.global.f32 	%f48, [%rd8+28];
	ld.global.f32 	%f49, [%rd9+16];
	mul.f32 	%f50, %f48, %f49;
	fma.rn.f32 	%f51, %f46, %f47, %f50;
	ld.global.f32 	%f52, [%rd8+32];
	ld.global.f32 	%f53, [%rd9+28];
	fma.rn.f32 	%f54, %f52, %f53, %f51;
	st.global.f32 	[%rd10+28], %f54;
	ld.global.f32 	%f55, [%rd8];
	ld.global.f32 	%f56, [%rd9+8];
	ld.global.f32 	%f57, [%rd8+4];
	ld.global.f32 	%f58, [%rd9+20];
	mul.f32 	%f59, %f57, %f58;
	fma.rn.f32 	%f60, %f55, %f56, %f59;
	ld.global.f32 	%f61, [%rd8+8];
	ld.global.f32 	%f62, [%rd9+32];
	fma.rn.f32 	%f63, %f61, %f62, %f60;
	st.global.f32 	[%rd10+8], %f63;
	ld.global.f32 	%f64, [%rd8+12];
	ld.global.f32 	%f65, [%rd9+8];
	ld.global.f32 	%f66, [%rd8+16];
	ld.global.f32 	%f67, [%rd9+20];
	mul.f32 	%f68, %f66, %f67;
	fma.rn.f32 	%f69, %f64, %f65, %f68;
	ld.global.f32 	%f70, [%rd8+20];
	ld.global.f32 	%f71, [%rd9+32];
	fma.rn.f32 	%f72, %f70, %f71, %f69;
	st.global.f32 	[%rd10+20], %f72;
	ld.global.f32 	%f73, [%rd8+24];
	ld.global.f32 	%f74, [%rd9+8];
	ld.global.f32 	%f75, [%rd8+28];
	ld.global.f32 	%f76, [%rd9+20];
	mul.f32 	%f77, %f75, %f76;
	fma.rn.f32 	%f78, %f73, %f74, %f77;
	ld.global.f32 	%f79, [%rd8+32];
	ld.global.f32 	%f80, [%rd9+32];
	fma.rn.f32 	%f81, %f79, %f80, %f78;
	st.global.f32 	[%rd10+32], %f81;
$L__BB3_2:
	ret;

}


// ===== COMPILED SASS (sm_100) =====

	.target	sm_100

	.elftype	@"ET_EXEC"


//--------------------- .note.nv.tkinfo           --------------------------
	.section	.note.nv.tkinfo,"",@"SHT_NOTE"
	.sectionflags	@"SHF_NOTE_NV_TKINFO"
	.tkinfo
        /*0018*/ 	.word	0x00000002
        /*0030*/ 	.string	""
        /*0030*/ 	.string	"ptxas"
        /*0030*/ 	.string	"Cuda compilation tools, release 13.0, V13.0.88"
        /*0030*/ 	.string	"Build cuda_13.0.r13.0/compiler.36424714_0"
        /*0030*/ 	.string	"-arch sm_100 -m 64 "



//--------------------- .note.nv.cuinfo           --------------------------
	.section	.note.nv.cuinfo,"",@"SHT_NOTE"
	.sectionflags	@"SHF_NOTE_NV_CUINFO"
        /*0018*/ 	.short	0x0002
        /*001a*/ 	.short	0x0064
        /*001c*/ 	.short	0x0082
	.zero		2


//--------------------- .nv.info                  --------------------------
	.section	.nv.info,"",@"SHT_CUDA_INFO"
	.align	4


	//----- nvinfo : EIATTR_REGCOUNT
	.align		4
        /*0000*/ 	.byte	0x04, 0x2f
        /*0002*/ 	.short	(.L_1 - .L_0)
	.align		4
.L_0:
        /*0004*/ 	.word	index@(_Z13einsum_kerneliPfS_S_)
        /*0008*/ 	.word	0x00000012


	//----- nvinfo : EIATTR_FRAME_SIZE
	.align		4
.L_1:
        /*000c*/ 	.byte	0x04, 0x11
        /*000e*/ 	.short	(.L_3 - .L_2)
	.align		4
.L_2:
        /*0010*/ 	.word	index@(_Z13einsum_kerneliPfS_S_)
        /*0014*/ 	.word	0x00000000


	//----- nvinfo : EIATTR_REGCOUNT
	.align		4
.L_3:
        /*0018*/ 	.byte	0x04, 0x2f
        /*001a*/ 	.short	(.L_5 - .L_4)
	.align		4
.L_4:
        /*001c*/ 	.word	index@(_Z15einsum_kernel_TiPfS_S_)
        /*0020*/ 	.word	0x00000012


	//----- nvinfo : EIATTR_FRAME_SIZE
	.align		4
.L_5:
        /*0024*/ 	.byte	0x04, 0x11
        /*0026*/ 	.short	(.L_7 - .L_6)
	.align		4
.L_6:
        /*0028*/ 	.word	index@(_Z15einsum_kernel_TiPfS_S_)
        /*002c*/ 	.word	0x00000000


	//----- nvinfo : EIATTR_REGCOUNT
	.align		4
.L_7:
        /*0030*/ 	.byte	0x04, 0x2f
        /*0032*/ 	.short	(.L_9 - .L_8)
	.align		4
.L_8:
        /*0034*/ 	.word	index@(_Z13rotate_kerneliPfS_S_)
        /*0038*/ 	.word	0x00000014


	//----- nvinfo : EIATTR_FRAME_SIZE
	.align		4
.L_9:
        /*003c*/ 	.byte	0x04, 0x11
        /*003e*/ 	.short	(.L_11 - .L_10)
	.align		4
.L_10:
        /*0040*/ 	.word	index@(_Z13rotate_kerneliPfS_S_)
        /*0044*/ 	.word	0x00000000


	//----- nvinfo : EIATTR_REGCOUNT
	.align		4
.L_11:
        /*0048*/ 	.byte	0x04, 0x2f
        /*004a*/ 	.short	(.L_13 - .L_12)
	.align		4
.L_12:
        /*004c*/ 	.word	index@(_Z14einsum_kernel3iPfS_S_)
        /*0050*/ 	.word	0x00000012


	//----- nvinfo : EIATTR_FRAME_SIZE
	.align		4
.L_13:
        /*0054*/ 	.byte	0x04, 0x11
        /*0056*/ 	.short	(.L_15 - .L_14)
	.align		4
.L_14:
        /*0058*/ 	.word	index@(_Z14einsum_kernel3iPfS_S_)
        /*005c*/ 	.word	0x00000000


	//----- nvinfo : EIATTR_MIN_STACK_SIZE
	.align		4
.L_15:
        /*0060*/ 	.byte	0x04, 0x12
        /*0062*/ 	.short	(.L_17 - .L_16)
	.align		4
.L_16:
        /*0064*/ 	.word	index@(_Z14einsum_kernel3iPfS_S_)
        /*0068*/ 	.word	0x00000000


	//----- nvinfo : EIATTR_MIN_STACK_SIZE
	.align		4
.L_17:
        /*006c*/ 	.byte	0x04, 0x12
        /*006e*/ 	.short	(.L_19 - .L_18)
	.align		4
.L_18:
        /*0070*/ 	.word	index@(_Z13rotate_kerneliPfS_S_)
        /*0074*/ 	.word	0x00000000


	//----- nvinfo : EIATTR_MIN_STACK_SIZE
	.align		4
.L_19:
        /*0078*/ 	.byte	0x04, 0x12
        /*007a*/ 	.short	(.L_21 - .L_20)
	.align		4
.L_20:
        /*007c*/ 	.word	index@(_Z15einsum_kernel_TiPfS_S_)
        /*0080*/ 	.word	0x00000000


	//----- nvinfo : EIATTR_MIN_STACK_SIZE
	.align		4
.L_21:
        /*0084*/ 	.byte	0x04, 0x12
        /*0086*/ 	.short	(.L_23 - .L_22)
	.align		4
.L_22:
        /*0088*/ 	.word	index@(_Z13einsum_kerneliPfS_S_)
        /*008c*/ 	.word	0x00000000
.L_23:


//--------------------- .nv.compat                --------------------------
	.section	.nv.compat,"",@"SHT_CUDA_COMPAT_INFO"
	.align	4
        /*0000*/ 	.byte	0x02, 0x09, 0x00, 0x00, 0x02, 0x02, 0x01, 0x00, 0x02, 0x05, 0x05, 0x00, 0x03, 0x07, 0x01, 0x01
        /*0010*/ 	.byte	0x02, 0x03, 0x00, 0x00, 0x02, 0x06, 0x01, 0x00, 0x04, 0x0b, 0x08, 0x00, 0x09, 0x00, 0x00, 0x00
        /*0020*/ 	.byte	0x00, 0x00, 0x00, 0x00


//--------------------- .nv.info._Z14einsum_kernel3iPfS_S_ --------------------------
	.section	.nv.info._Z14einsum_kernel3iPfS_S_,"",@"SHT_CUDA_INFO"
	.sectionflags	@""
	.align	4


	//----- nvinfo : EIATTR_CUDA_API_VERSION
	.align		4
        /*0000*/ 	.byte	0x04, 0x37
        /*0002*/ 	.short	(.L_25 - .L_24)
.L_24:
        /*0004*/ 	.word	0x00000082


	//----- nvinfo : EIATTR_KPARAM_INFO
	.align		4
.L_25:
        /*0008*/ 	.byte	0x04, 0x17
        /*000a*/ 	.short	(.L_27 - .L_26)
.L_26:
        /*000c*/ 	.word	0x00000000
        /*0010*/ 	.short	0x0003
        /*0012*/ 	.short	0x0018
        /*0014*/ 	.byte	0x00, 0xf5, 0x21, 0x00


	//----- nvinfo : EIATTR_KPARAM_INFO
	.align		4
.L_27:
        /*0018*/ 	.byte	0x04, 0x17
        /*001a*/ 	.short	(.L_29 - .L_28)
.L_28:
        /*001c*/ 	.word	0x00000000
        /*0020*/ 	.short	0x0002
        /*0022*/ 	.short	0x0010
        /*0024*/ 	.byte	0x00, 0xf5, 0x21, 0x00


	//----- nvinfo : EIATTR_KPARAM_INFO
	.align		4
.L_29:
        /*0028*/ 	.byte	0x04, 0x17
        /*002a*/ 	.short	(.L_31 - .L_30)
.L_30:
        /*002c*/ 	.word	0x00000000
        /*0030*/ 	.short	0x0001
        /*0032*/ 	.short	0x0008
        /*0034*/ 	.byte	0x00, 0xf5, 0x21, 0x00


	//----- nvinfo : EIATTR_KPARAM_INFO
	.align		4
.L_31:
        /*0038*/ 	.byte	0x04, 0x17
        /*003a*/ 	.short	(.L_33 - .L_32)
.L_32:
        /*003c*/ 	.word	0x00000000
        /*0040*/ 	.short	0x0000
        /*0042*/ 	.short	0x0000
        /*0044*/ 	.byte	0x00, 0xf0, 0x11, 0x00


	//----- nvinfo : EIATTR_SPARSE_MMA_MASK
	.align		4
.L_33:
        /*0048*/ 	.byte	0x03, 0x50
        /*004a*/ 	.short	0x0000


	//----- nvinfo : EIATTR_MAXREG_COUNT
	.align		4
        /*004c*/ 	.byte	0x03, 0x1b
        /*004e*/ 	.short	0x00ff


	//----- nvinfo : EIATTR_MERCURY_ISA_VERSION
	.align		4
        /*0050*/ 	.byte	0x03, 0x5f
        /*0052*/ 	.short	0x0101


	//----- nvinfo : EIATTR_VRC_CTA_INIT_COUNT
	.align		4
        /*0054*/ 	.byte	0x02, 0x4a
	.zero		1
	.zero		1


	//----- nvinfo : EIATTR_EXIT_INSTR_OFFSETS
	.align		4
        /*0058*/ 	.byte	0x04, 0x1c
        /*005a*/ 	.short	(.L_35 - .L_34)


	//   ....[0]....
.L_34:
        /*005c*/ 	.word	0x00000070


	//   ....[1]....
        /*0060*/ 	.word	0x000006a0


	//----- nvinfo : EIATTR_CBANK_PARAM_SIZE
	.align		4
.L_35:
        /*0064*/ 	.byte	0x03, 0x19
        /*0066*/ 	.short	0x0020


	//----- nvinfo : EIATTR_PARAM_CBANK
	.align		4
        /*0068*/ 	.byte	0x04, 0x0a
        /*006a*/ 	.short	(.L_37 - .L_36)
	.align		4
.L_36:
        /*006c*/ 	.word	index@(.nv.constant0._Z14einsum_kernel3iPfS_S_)
        /*0070*/ 	.short	0x0380
        /*0072*/ 	.short	0x0020


	//----- nvinfo : EIATTR_SW_WAR
	.align		4
.L_37:
        /*0074*/ 	.byte	0x04, 0x36
        /*0076*/ 	.short	(.L_39 - .L_38)
.L_38:
        /*0078*/ 	.word	0x00000008
.L_39:


//--------------------- .nv.info._Z13rotate_kerneliPfS_S_ --------------------------
	.section	.nv.info._Z13rotate_kerneliPfS_S_,"",@"SHT_CUDA_INFO"
	.sectionflags	@""
	.align	4


	//----- nvinfo : EIATTR_CUDA_API_VERSION
	.align		4
        /*0000*/ 	.byte	0x04, 0x37
        /*0002*/ 	.short	(.L_41 - .L_40)
.L_40:
        /*0004*/ 	.word	0x00000082


	//----- nvinfo : EIATTR_KPARAM_INFO
	.align		4
.L_41:
        /*0008*/ 	.byte	0x04, 0x17
        /*000a*/ 	.short	(.L_43 - .L_42)
.L_42:
        /*000c*/ 	.word	0x00000000
        /*0010*/ 	.short	0x0003
        /*0012*/ 	.short	0x0018
        /*0014*/ 	.byte	0x00, 0xf5, 0x21, 0x00


	//----- nvinfo : EIATTR_KPARAM_INFO
	.align		4
.L_43:
        /*0018*/ 	.byte	0x04, 0x17
        /*001a*/ 	.short	(.L_45 - .L_44)
.L_44:
        /*001c*/ 	.word	0x00000000
        /*0020*/ 	.short	0x0002
        /*0022*/ 	.short	0x0010
        /*0024*/ 	.byte	0x00, 0xf5, 0x21, 0x00


	//----- nvinfo : EIATTR_KPARAM_INFO
	.align		4
.L_45:
        /*0028*/ 	.byte	0x04, 0x17
        /*002a*/ 	.short	(.L_47 - .L_46)
.L_46:
        /*002c*/ 	.word	0x00000000
        /*0030*/ 	.short	0x0001
        /*0032*/ 	.short	0x0008
        /*0034*/ 	.byte	0x00, 0xf5, 0x21, 0x00


	//----- nvinfo : EIATTR_KPARAM_INFO
	.align		4
.L_47:
        /*0038*/ 	.byte	0x04, 0x17
        /*003a*/ 	.short	(.L_49 - .L_48)
.L_48:
        /*003c*/ 	.word	0x00000000
        /*0040*/ 	.short	0x0000
        /*0042*/ 	.short	0x0000
        /*0044*/ 	.byte	0x00, 0xf0, 0x11, 0x00


	//----- nvinfo : EIATTR_SPARSE_MMA_MASK
	.align		4
.L_49:
        /*0048*/ 	.byte	0x03, 0x50
        /*004a*/ 	.short	0x0000


	//----- nvinfo : EIATTR_MAXREG_COUNT
	.align		4
        /*004c*/ 	.byte	0x03, 0x1b
        /*004e*/ 	.short	0x00ff


	//----- nvinfo : EIATTR_NUM_BARRIERS
	.align		4
        /*0050*/ 	.byte	0x02, 0x4c
        /*0052*/ 	.byte	0x01
	.zero		1


	//----- nvinfo : EIATTR_MERCURY_ISA_VERSION
	.align		4
        /*0054*/ 	.byte	0x03, 0x5f
        /*0056*/ 	.short	0x0101


	//----- nvinfo : EIATTR_VRC_CTA_INIT_COUNT
	.align		4
        /*0058*/ 	.byte	0x02, 0x4a
	.zero		1
	.zero		1


	//----- nvinfo : EIATTR_EXIT_INSTR_OFFSETS
	.align		4
        /*005c*/ 	.byte	0x04, 0x1c
        /*005e*/ 	.short	(.L_51 - .L_50)


	//   ....[0]....
.L_50:
        /*0060*/ 	.word	0x00000070


	//   ....[1]....
        /*0064*/ 	.word	0x00000400


	//----- nvinfo : EIATTR_CBANK_PARAM_SIZE
	.align		4
.L_51:
        /*0068*/ 	.byte	0x03, 0x19
        /*006a*/ 	.short	0x0020


	//----- nvinfo : EIATTR_PARAM_CBANK
	.align		4
        /*006c*/ 	.byte	0x04, 0x0a
        /*006e*/ 	.short	(.L_53 - .L_52)
	.align		4
.L_52:
        /*0070*/ 	.word	index@(.nv.constant0._Z13rotate_kerneliPfS_S_)
        /*0074*/ 	.short	0x0380
        /*0076*/ 	.short	0x0020


	//----- nvinfo : EIATTR_SW_WAR
	.align		4
.L_53:
        /*0078*/ 	.byte	0x04, 0x36
        /*007a*/ 	.short	(.L_55 - .L_54)
.L_54:
        /*007c*/ 	.word	0x00000008
.L_55:


//--------------------- .nv.info._Z15einsum_kernel_TiPfS_S_ --------------------------
	.section	.nv.info._Z15einsum_kernel_TiPfS_S_,"",@"SHT_CUDA_INFO"
	.sectionflags	@""
	.align	4


	//----- nvinfo : EIATTR_CUDA_API_VERSION
	.align		4
        /*0000*/ 	.byte	0x04, 0x37
        /*0002*/ 	.short	(.L_57 - .L_56)
.L_56:
        /*0004*/ 	.word	0x00000082


	//----- nvinfo : EIATTR_KPARAM_INFO
	.align		4
.L_57:
        /*0008*/ 	.byte	0x04, 0x17
        /*000a*/ 	.short	(.L_59 - .L_58)
.L_58:
        /*000c*/ 	.word	0x00000000
        /*0010*/ 	.short	0x0003
        /*0012*/ 	.short	0x0018
        /*0014*/ 	.byte	0x00, 0xf5, 0x21, 0x00


	//----- nvinfo : EIATTR_KPARAM_INFO
	.align		4
.L_59:
        /*0018*/ 	.byte	0x04, 0x17
        /*001a*/ 	.short	(.L_61 - .L_60)
.L_60:
        /*001c*/ 	.word	0x00000000
        /*0020*/ 	.short	0x0002
        /*0022*/ 	.short	0x0010
        /*0024*/ 	.byte	0x00, 0xf5, 0x21, 0x00


	//----- nvinfo : EIATTR_KPARAM_INFO
	.align		4
.L_61:
        /*0028*/ 	.byte	0x04, 0x17
        /*002a*/ 	.short	(.L_63 - .L_62)
.L_62:
        /*002c*/ 	.word	0x00000000
        /*0030*/ 	.short	0x0001
        /*0032*/ 	.short	0x0008
        /*0034*/ 	.byte	0x00, 0xf5, 0x21, 0x00


	//----- nvinfo : EIATTR_KPARAM_INFO
	.align		4
.L_63:
        /*0038*/ 	.byte	0x04, 0x17
        /*003a*/ 	.short	(.L_65 - .L_64)
.L_64:
        /*003c*/ 	.word	0x00000000
        /*0040*/ 	.short	0x0000
        /*0042*/ 	.short	0x0000
        /*0044*/ 	.byte	0x00, 0xf0, 0x11, 0x00


	//----- nvinfo : EIATTR_SPARSE_MMA_MASK
	.align		4
.L_65:
        /*0048*/ 	.byte	0x03, 0x50
        /*004a*/ 	.short	0x0000


	//----- nvinfo : EIATTR_MAXREG_COUNT
	.align		4
        /*004c*/ 	.byte	0x03, 0x1b
        /*004e*/ 	.short	0x00ff


	//----- nvinfo : EIATTR_MERCURY_ISA_VERSION
	.align		4
        /*0050*/ 	.byte	0x03, 0x5f
        /*0052*/ 	.short	0x0101


	//----- nvinfo : EIATTR_VRC_CTA_INIT_COUNT
	.align		4
        /*0054*/ 	.byte	0x02, 0x4a
	.zero		1
	.zero		1


	//----- nvinfo : EIATTR_EXIT_INSTR_OFFSETS
	.align		4
        /*0058*/ 	.byte	0x04, 0x1c
        /*005a*/ 	.short	(.L_67 - .L_66)


	//   ....[0]....
.L_66:
        /*005c*/ 	.word	0x00000070


	//   ....[1]....
        /*0060*/ 	.word	0x000001f0


	//----- nvinfo : EIATTR_CBANK_PARAM_SIZE
	.align		4
.L_67:
        /*0064*/ 	.byte	0x03, 0x19
        /*0066*/ 	.short	0x0020


	//----- nvinfo : EIATTR_PARAM_CBANK
	.align		4
        /*0068*/ 	.byte	0x04, 0x0a
        /*006a*/ 	.short	(.L_69 - .L_68)
	.align		4
.L_68:
        /*006c*/ 	.word	index@(.nv.constant0._Z15einsum_kernel_TiPfS_S_)
        /*0070*/ 	.short	0x0380
        /*0072*/ 	.short	0x0020


	//----- nvinfo : EIATTR_SW_WAR
	.align		4
.L_69:
        /*0074*/ 	.byte	0x04, 0x36
        /*0076*/ 	.short	(.L_71 - .L_70)
.L_70:
        /*0078*/ 	.word	0x00000008
.L_71:


//--------------------- .nv.info._Z13einsum_kerneliPfS_S_ --------------------------
	.section	.nv.info._Z13einsum_kerneliPfS_S_,"",@"SHT_CUDA_INFO"
	.sectionflags	@""
	.align	4


	//----- nvinfo : EIATTR_CUDA_API_VERSION
	.align		4
        /*0000*/ 	.byte	0x04, 0x37
        /*0002*/ 	.short	(.L_73 - .L_72)
.L_72:
        /*0004*/ 	.word	0x00000082


	//----- nvinfo : EIATTR_KPARAM_INFO
	.align		4
.L_73:
        /*0008*/ 	.byte	0x04, 0x17
        /*000a*/ 	.short	(.L_75 - .L_74)
.L_74:
        /*000c*/ 	.word	0x00000000
        /*0010*/ 	.short	0x0003
        /*0012*/ 	.short	0x0018
        /*0014*/ 	.byte	0x00, 0xf5, 0x21, 0x00


	//----- nvinfo : EIATTR_KPARAM_INFO
	.align		4
.L_75:
        /*0018*/ 	.byte	0x04, 0x17
        /*001a*/ 	.short	(.L_77 - .L_76)
.L_76:
        /*001c*/ 	.word	0x00000000
        /*0020*/ 	.short	0x0002
        /*0022*/ 	.short	0x0010
        /*0024*/ 	.byte	0x00, 0xf5, 0x21, 0x00


	//----- nvinfo : EIATTR_KPARAM_INFO
	.align		4
.L_77:
        /*0028*/ 	.byte	0x04, 0x17
        /*002a*/ 	.short	(.L_79 - .L_78)
.L_78:
        /*002c*/ 	.word	0x00000000
        /*0030*/ 	.short	0x0001
        /*0032*/ 	.short	0x0008
        /*0034*/ 	.byte	0x00, 0xf5, 0x21, 0x00


	//----- nvinfo : EIATTR_KPARAM_INFO
	.align		4
.L_79:
        /*0038*/ 	.byte	0x04, 0x17
        /*003a*/ 	.short	(.L_81 - .L_80)
.L_80:
        /*003c*/ 	.word	0x00000000
        /*0040*/ 	.short	0x0000
        /*0042*/ 	.short	0x0000
        /*0044*/ 	.byte	0x00, 0xf0, 0x11, 0x00


	//----- nvinfo : EIATTR_SPARSE_MMA_MASK
	.align		4
.L_81:
        /*0048*/ 	.byte	0x03, 0x50
        /*004a*/ 	.short	0x0000


	//----- nvinfo : EIATTR_MAXREG_COUNT
	.align		4
        /*004c*/ 	.byte	0x03, 0x1b
        /*004e*/ 	.short	0x00ff


	//----- nvinfo : EIATTR_MERCURY_ISA_VERSION
	.align		4
        /*0050*/ 	.byte	0x03, 0x5f
        /*0052*/ 	.short	0x0101


	//----- nvinfo : EIATTR_VRC_CTA_INIT_COUNT
	.align		4
        /*0054*/ 	.byte	0x02, 0x4a
	.zero		1
	.zero		1


	//----- nvinfo : EIATTR_EXIT_INSTR_OFFSETS
	.align		4
        /*0058*/ 	.byte	0x04, 0x1c
        /*005a*/ 	.short	(.L_83 - .L_82)


	//   ....[0]....
.L_82:
        /*005c*/ 	.word	0x00000070


	//   ....[1]....
        /*0060*/ 	.word	0x000001f0


	//----- nvinfo : EIATTR_CBANK_PARAM_SIZE
	.align		4
.L_83:
        /*0064*/ 	.byte	0x03, 0x19
        /*0066*/ 	.short	0x0020


	//----- nvinfo : EIATTR_PARAM_CBANK
	.align		4
        /*0068*/ 	.byte	0x04, 0x0a
        /*006a*/ 	.short	(.L_85 - .L_84)
	.align		4
.L_84:
        /*006c*/ 	.word	index@(.nv.constant0._Z13einsum_kerneliPfS_S_)
        /*0070*/ 	.short	0x0380
        /*0072*/ 	.short	0x0020


	//----- nvinfo : EIATTR_SW_WAR
	.align		4
.L_85:
        /*0074*/ 	.byte	0x04, 0x36
        /*0076*/ 	.short	(.L_87 - .L_86)
.L_86:
        /*0078*/ 	.word	0x00000008
.L_87:


//--------------------- .nv.callgraph             --------------------------
	.section	.nv.callgraph,"",@"SHT_CUDA_CALLGRAPH"
	.align	4
	.sectionentsize	8
	.align		4
        /*0000*/ 	.word	0x00000000
	.align		4
        /*0004*/ 	.word	0xffffffff
	.align		4
        /*0008*/ 	.word	0x00000000
	.align		4
        /*000c*/ 	.word	0xfffffffe
	.align		4
        /*0010*/ 	.word	0x00000000
	.align		4
        /*0014*/ 	.word	0xfffffffd
	.align		4
        /*0018*/ 	.word	0x00000000
	.align		4
        /*001c*/ 	.word	0xfffffffc


//--------------------- .text._Z14einsum_kernel3iPfS_S_ --------------------------
	.section	.text._Z14einsum_kernel3iPfS_S_,"ax",@progbits
	.align	128
        .global         _Z14einsum_kernel3iPfS_S_
        .type           _Z14einsum_kernel3iPfS_S_,@function
        .size           _Z14einsum_kernel3iPfS_S_,(.L_x_4 - _Z14einsum_kernel3iPfS_S_)
        .other          _Z14einsum_kernel3iPfS_S_,@"STO_CUDA_ENTRY STV_DEFAULT"
_Z14einsum_kernel3iPfS_S_:
.text._Z14einsum_kernel3iPfS_S_:
[----:B------:R-:W-:Y:S01]  /*0000*/  LDC R1, c[0x0][0x37c] ;  /* 0x0000df00ff017b82 */ /* 0x000fe20000000800 */
[----:B------:R-:W0:Y:S07]  /*0010*/  S2R R3, SR_TID.X ;  /* 0x0000000000037919 */ /* 0x000e2e0000002100 */
[----:B------:R-:W0:Y:S01]  /*0020*/  S2UR UR4, SR_CTAID.X ;  /* 0x00000000000479c3 */ /* 0x000e220000002500 */
[----:B------:R-:W1:Y:S07]  /*0030*/  LDCU UR5, c[0x0][0x380] ;  /* 0x00007000ff0577ac */ /* 0x000e6e0008000800 */
[----:B------:R-:W0:Y:S02]  /*0040*/  LDC R0, c[0x0][0x360] ;  /* 0x0000d800ff007b82 */ /* 0x000e240000000800 */
[----:B0-----:R-:W-:-:S05]  /*0050*/  IMAD R0, R0, UR4, R3 ;  /* 0x0000000400007c24 */ /* 0x001fca000f8e0203 */
[----:B-1----:R-:W-:-:S13]  /*0060*/  ISETP.GE.AND P0, PT, R0, UR5, PT ;  /* 0x0000000500007c0c */ /* 0x002fda000bf06270 */
[----:B------:R-:W-:Y:S05]  /*0070*/  @P0 EXIT ;  /* 0x000000000000094d */ /* 0x000fea0003800000 */
[----:B------:R-:W0:Y:S01]  /*0080*/  LDC.64 R2, c[0x0][0x388] ;  /* 0x0000e200ff027b82 */ /* 0x000e220000000a00 */
[----:B------:R-:W1:Y:S01]  /*0090*/  LDCU.64 UR4, c[0x0][0x358] ;  /* 0x00006b00ff0477ac */ /* 0x000e620008000a00 */
[----:B------:R-:W-:-:S06]  /*00a0*/  LEA R9, R0, R0, 0x3 ;  /* 0x0000000000097211 */ /* 0x000fcc00078e18ff */
[----:B------:R-:W2:Y:S08]  /*00b0*/  LDC.64 R4, c[0x0][0x390] ;  /* 0x0000e400ff047b82 */ /* 0x000eb00000000a00 */
[----:B------:R-:W3:Y:S01]  /*00c0*/  LDC.64 R6, c[0x0][0x398] ;  /* 0x0000e600ff067b82 */ /* 0x000ee20000000a00 */
[----:B0-----:R-:W-:-:S05]  /*00d0*/  IMAD.WIDE R2, R9, 0x4, R2 ;  /* 0x0000000409027825 */ /* 0x001fca00078e0202 */
[----:B-1----:R-:W4:Y:S01]  /*00e0*/  LDG.E R8, desc[UR4][R2.64+0x4] ;  /* 0x0000040402087981 */ /* 0x002f22000c1e1900 */
[----:B--2---:R-:W-:-:S03]  /*00f0*/  IMAD.WIDE R4, R9, 0x4, R4 ;  /* 0x0000000409047825 */ /* 0x004fc600078e0204 */
[----:B------:R-:W2:Y:S04]  /*0100*/  LDG.E R0, desc[UR4][R2.64] ;  /* 0x0000000402007981 */ /* 0x000ea8000c1e1900 */
[----:B------:R-:W4:Y:S04]  /*0110*/  LDG.E R13, desc[UR4][R4.64+0xc] ;  /* 0x00000c04040d7981 */ /* 0x000f28000c1e1900 */
[----:B------:R-:W2:Y:S04]  /*0120*/  LDG.E R11, desc[UR4][R4.64] ;  /* 0x00000004040b7981 */ /* 0x000ea8000c1e1900 */
[----:B------:R-:W5:Y:S04]  /*0130*/  LDG.E R15, desc[UR4][R2.64+0x8] ;  /* 0x00000804020f7981 */ /* 0x000f68000c1e1900 */
[----:B------:R-:W5:Y:S01]  /*0140*/  LDG.E R10, desc[UR4][R4.64+0x18] ;  /* 0x00001804040a7981 */ /* 0x000f62000c1e1900 */
[----:B---3--:R-:W-:-:S04]  /*0150*/  IMAD.WIDE R6, R9, 0x4, R6 ;  /* 0x0000000409067825 */ /* 0x008fc800078e0206 */
[----:B----4-:R-:W-:-:S04]  /*0160*/  FMUL R13, R8, R13 ;  /* 0x0000000d080d7220 */ /* 0x010fc80000400000 */
[----:B--2---:R-:W-:-:S04]  /*0170*/  FFMA R0, R0, R11, R13 ;  /* 0x0000000b00007223 */ /* 0x004fc8000000000d */
[----:B-----5:R-:W-:-:S05]  /*0180*/  FFMA R15, R15, R10, R0 ;  /* 0x0000000a0f0f7223 */ /* 0x020fca0000000000 */
[----:B------:R0:W-:Y:S04]  /*0190*/  STG.E desc[UR4][R6.64], R15 ;  /* 0x0000000f06007986 */ /* 0x0001e8000c101904 */
[----:B------:R-:W2:Y:S04]  /*01a0*/  LDG.E R8, desc[UR4][R2.64+0x10] ;  /* 0x0000100402087981 */ /* 0x000ea8000c1e1900 */
[----:B------:R-:W2:Y:S04]  /*01b0*/  LDG.E R11, desc[UR4][R4.64+0xc] ;  /* 0x00000c04040b7981 */ /* 0x000ea8000c1e1900 */
[----:B------:R-:W3:Y:S04]  /*01c0*/  LDG.E R0, desc[UR4][R2.64+0xc] ;  /* 0x00000c0402007981 */ /* 0x000ee8000c1e1900 */
[----:B------:R-:W3:Y:S04]  /*01d0*/  LDG.E R9, desc[UR4][R4.64] ;  /* 0x0000000404097981 */ /* 0x000ee8000c1e1900 */
[----:B------:R-:W4:Y:S04]  /*01e0*/  LDG.E R13, desc[UR4][R2.64+0x14] ;  /* 0x00001404020d7981 */ /* 0x000f28000c1e1900 */
[----:B------:R-:W4:Y:S01]  /*01f0*/  LDG.E R10, desc[UR4][R4.64+0x18] ;  /* 0x00001804040a7981 */ /* 0x000f22000c1e1900 */
[----:B--2---:R-:W-:-:S04]  /*0200*/  FMUL R11, R8, R11 ;  /* 0x0000000b080b7220 */ /* 0x004fc80000400000 */
[----:B---3--:R-:W-:-:S04]  /*0210*/  FFMA R0, R0, R9, R11 ;  /* 0x0000000900007223 */ /* 0x008fc8000000000b */
[----:B----4-:R-:W-:-:S05]  /*0220*/  FFMA R13, R13, R10, R0 ;  /* 0x0000000a0d0d7223 */ /* 0x010fca0000000000 */
[----:B------:R1:W-:Y:S04]  /*0230*/  STG.E desc[UR4][R6.64+0xc], R13 ;  /* 0x00000c0d06007986 */ /* 0x0003e8000c101904 */
[----:B------:R-:W2:Y:S04]  /*0240*/  LDG.E R8, desc[UR4][R2.64+0x1c] ;  /* 0x00001c0402087981 */ /* 0x000ea8000c1e1900 */
[----:B------:R-:W2:Y:S04]  /*0250*/  LDG.E R11, desc[UR4][R4.64+0xc] ;  /* 0x00000c04040b7981 */ /* 0x000ea8000c1e1900 */
[----:B------:R-:W3:Y:S04]  /*0260*/  LDG.E R0, desc[UR4][R2.64+0x18] ;  /* 0x0000180402007981 */ /* 0x000ee8000c1e1900 */
[----:B------:R-:W3:Y:S04]  /*0270*/  LDG.E R9, desc[UR4][R4.64] ;  /* 0x0000000404097981 */ /* 0x000ee8000c1e1900 */
[----:B0-----:R-:W4:Y:S04]  /*0280*/  LDG.E R15, desc[UR4][R2.64+0x20] ;  /* 0x00002004020f7981 */ /* 0x001f28000c1e1900 */
        /* <DEDUP_REMOVED lines=9> */
[----:B-1----:R-:W4:Y:S04]  /*0320*/  LDG.E R13, desc[UR4][R2.64+0x8] ;  /* 0x00000804020d7981 */ /* 0x002f28000c1e1900 */
        /* <DEDUP_REMOVED lines=44> */
[----:B------:R-:W-:Y:S04]  /*05f0*/  STG.E desc[UR4][R6.64+0x14], R13 ;  /* 0x0000140d06007986 */ /* 0x000fe8000c101904 */
        /* <DEDUP_REMOVED lines=9> */
[----:B------:R-:W-:Y:S01]  /*0690*/  STG.E desc[UR4][R6.64+0x20], R15 ;  /* 0x0000200f06007986 */ /* 0x000fe2000c101904 */
[----:B------:R-:W-:Y:S05]  /*06a0*/  EXIT ;  /* 0x000000000000794d */ /* 0x000fea0003800000 */
.L_x_0:
[----:B------:R-:W-:-:S00]  /*06b0*/  BRA `(.L_x_0) ;  /* 0xfffffffc00fc7947 */ /* 0x000fc0000383ffff */
[----:B------:R-:W-:-:S00]  /*06c0*/  NOP ;  /* 0x0000000000007918 */ /* 0x000fc00000000000 */
        /* <DEDUP_REMOVED lines=11> */
.L_x_4:


//--------------------- .text._Z13rotate_kerneliPfS_S_ --------------------------
	.section	.text._Z13rotate_kerneliPfS_S_,"ax",@progbits
	.align	128
        .global         _Z13rotate_kerneliPfS_S_
        .type           _Z13rotate_kerneliPfS_S_,@function
        .size           _Z13rotate_kerneliPfS_S_,(.L_x_5 - _Z13rotate_kerneliPfS_S_)
        .other          _Z13rotate_kerneliPfS_S_,@"STO_CUDA_ENTRY STV_DEFAULT"
_Z13rotate_kerneliPfS_S_:
.text._Z13rotate_kerneliPfS_S_:
        /* <DEDUP_REMOVED lines=8> */
[----:B------:R-:W0:Y:S01]  /*0080*/  S2R R2, SR_TID.Z ;  /* 0x0000000000027919 */ /* 0x000e220000002300 */
[----:B------:R-:W1:Y:S01]  /*0090*/  LDC.64 R4, c[0x0][0x388] ;  /* 0x0000e200ff047b82 */ /* 0x000e620000000a00 */
[----:B------:R-:W2:Y:S01]  /*00a0*/  LDCU.64 UR8, c[0x0][0x358] ;  /* 0x00006b00ff0877ac */ /* 0x000ea20008000a00 */
[----:B------:R-:W0:Y:S06]  /*00b0*/  S2R R8, SR_TID.Y ;  /* 0x0000000000087919 */ /* 0x000e2c0000002200 */
[----:B------:R-:W3:Y:S01]  /*00c0*/  LDC.64 R6, c[0x0][0x390] ;  /* 0x0000e400ff067b82 */ /* 0x000ee20000000a00 */
[----:B0-----:R-:W-:-:S04]  /*00d0*/  IMAD R3, R8, 0x3, R2 ;  /* 0x0000000308037824 */ /* 0x001fc800078e0202 */
[----:B------:R-:W-:-:S04]  /*00e0*/  IMAD R0, R0, 0x9, R3 ;  /* 0x0000000900007824 */ /* 0x000fc800078e0203 */
[----:B-1----:R-:W-:-:S04]  /*00f0*/  IMAD.WIDE R4, R0, 0x4, R4 ;  /* 0x0000000400047825 */ /* 0x002fc800078e0204 */
[----:B---3--:R-:W-:Y:S02]  /*0100*/  IMAD.WIDE R6, R0, 0x4, R6 ;  /* 0x0000000400067825 */ /* 0x008fe400078e0206 */
[----:B--2---:R0:W2:Y:S04]  /*0110*/  LDG.E R4, desc[UR8][R4.64] ;  /* 0x0000000804047981 */ /* 0x0040a8000c1e1900 */
[----:B------:R1:W3:Y:S01]  /*0120*/  LDG.E R6, desc[UR8][R6.64] ;  /* 0x0000000806067981 */ /* 0x0002e2000c1e1900 */
[----:B------:R-:W4:Y:S01]  /*0130*/  S2UR UR6, SR_CgaCtaId ;  /* 0x00000000000679c3 */ /* 0x000f220000008800 */
[----:B------:R-:W-:Y:S01]  /*0140*/  LEA R3, R9, R9, 0x3 ;  /* 0x0000000909037211 */ /* 0x000fe200078e18ff */
[----:B------:R-:W-:Y:S02]  /*0150*/  UMOV UR4, 0x400 ;  /* 0x0000040000047882 */ /* 0x000fe40000000000 */
[----:B------:R-:W-:-:S02]  /*0160*/  UIADD3 UR5, UPT, UPT, UR4, 0x480, URZ ;  /* 0x0000048004057890 */ /* 0x000fc4000fffe0ff */
[--C-:B------:R-:W-:Y:S02]  /*0170*/  IMAD R9, R8, 0x3, R3.reuse ;  /* 0x0000000308097824 */ /* 0x100fe400078e0203 */
[----:B------:R-:W-:-:S03]  /*0180*/  IMAD R11, R2, 0x3, R3 ;  /* 0x00000003020b7824 */ /* 0x000fc600078e0203 */
[C---:B------:R-:W-:Y:S01]  /*0190*/  IADD3 R8, PT, PT, R9.reuse, R2, RZ ;  /* 0x0000000209087210 */ /* 0x040fe20007ffe0ff */
[----:B------:R-:W-:Y:S01]  /*01a0*/  IMAD R2, R2, -0x2, R11 ;  /* 0xfffffffe02027824 */ /* 0x000fe200078e020b */
[----:B----4-:R-:W-:Y:S02]  /*01b0*/  ULEA UR7, UR6, UR4, 0x18 ;  /* 0x0000000406077291 */ /* 0x010fe4000f8ec0ff */
[----:B------:R-:W-:Y:S02]  /*01c0*/  ULEA UR5, UR6, UR5, 0x18 ;  /* 0x0000000506057291 */ /* 0x000fe4000f8ec0ff */
[----:B------:R-:W-:Y:S02]  /*01d0*/  UIADD3 UR4, UPT, UPT, UR4, 0x900, URZ ;  /* 0x0000090004047890 */ /* 0x000fe4000fffe0ff */
[C---:B------:R-:W-:Y:S02]  /*01e0*/  LEA R3, R8.reuse, UR7, 0x2 ;  /* 0x0000000708037c11 */ /* 0x040fe4000f8e10ff */
[----:B0-----:R-:W-:Y:S01]  /*01f0*/  LEA R5, R8, UR5, 0x2 ;  /* 0x0000000508057c11 */ /* 0x001fe2000f8e10ff */
[----:B------:R-:W-:Y:S01]  /*0200*/  ULEA UR4, UR6, UR4, 0x18 ;  /* 0x0000000406047291 */ /* 0x000fe2000f8ec0ff */
[----:B-1----:R-:W-:-:S02]  /*0210*/  LEA R7, R9, UR7, 0x2 ;  /* 0x0000000709077c11 */ /* 0x002fc4000f8e10ff */
[----:B------:R-:W-:Y:S02]  /*0220*/  LEA R12, R11, UR5, 0x2 ;  /* 0x000000050b0c7c11 */ /* 0x000fe4000f8e10ff */
[----:B------:R-:W-:Y:S01]  /*0230*/  LEA R9, R9, UR5, 0x2 ;  /* 0x0000000509097c11 */ /* 0x000fe2000f8e10ff */
[----:B--2---:R-:W-:Y:S04]  /*0240*/  STS [R3], R4 ;  /* 0x0000000403007388 */ /* 0x004fe80000000800 */
[----:B---3--:R0:W-:Y:S01]  /*0250*/  STS [R5], R6 ;  /* 0x0000000605007388 */ /* 0x0081e20000000800 */
[----:B------:R-:W-:Y:S01]  /*0260*/  BAR.SYNC.DEFER_BLOCKING 0x0 ;  /* 0x0000000000007b1d */ /* 0x000fe20000010000 */
[----:B0-----:R-:W-:Y:S02]  /*0270*/  LEA R5, R8, UR4, 0x2 ;  /* 0x0000000408057c11 */ /* 0x001fe4000f8e10ff */
[----:B------:R-:W-:-:S05]  /*0280*/  LEA R6, R2, UR4, 0x2 ;  /* 0x0000000402067c11 */ /* 0x000fca000f8e10ff */
[----:B------:R-:W0:Y:S01]  /*0290*/  LDC.64 R2, c[0x0][0x398] ;  /* 0x0000e600ff027b82 */ /* 0x000e220000000a00 */
[----:B------:R-:W-:Y:S04]  /*02a0*/  LDS R14, [R7+0x4] ;  /* 0x00000400070e7984 */ /* 0x000fe80000000800 */
[----:B------:R-:W1:Y:S04]  /*02b0*/  LDS R15, [R12+0x4] ;  /* 0x000004000c0f7984 */ /* 0x000e680000000800 */
[----:B------:R-:W-:Y:S01]  /*02c0*/  LDS R10, [R7] ;  /* 0x00000000070a7984 */ /* 0x000fe20000000800 */
[----:B0-----:R-:W-:-:S03]  /*02d0*/  IMAD.WIDE R2, R0, 0x4, R2 ;  /* 0x0000000400027825 */ /* 0x001fc600078e0202 */
[----:B------:R-:W0:Y:S04]  /*02e0*/  LDS R13, [R12] ;  /* 0x000000000c0d7984 */ /* 0x000e280000000800 */
[----:B------:R-:W-:Y:S04]  /*02f0*/  LDS R17, [R7+0x8] ;  /* 0x0000080007117984 */ /* 0x000fe80000000800 */
[----:B------:R-:W2:Y:S01]  /*0300*/  LDS R16, [R12+0x8] ;  /* 0x000008000c107984 */ /* 0x000ea20000000800 */
[----:B-1----:R-:W-:-:S04]  /*0310*/  FMUL R15, R14, R15 ;  /* 0x0000000f0e0f7220 */ /* 0x002fc80000400000 */
[----:B0-----:R-:W-:-:S04]  /*0320*/  FFMA R10, R10, R13, R15 ;  /* 0x0000000d0a0a7223 */ /* 0x001fc8000000000f */
[----:B--2---:R-:W-:-:S05]  /*0330*/  FFMA R10, R17, R16, R10 ;  /* 0x00000010110a7223 */ /* 0x004fca000000000a */
[----:B------:R-:W-:Y:S01]  /*0340*/  STS [R5], R10 ;  /* 0x0000000a05007388 */ /* 0x000fe20000000800 */
[----:B------:R-:W-:Y:S06]  /*0350*/  BAR.SYNC.DEFER_BLOCKING 0x0 ;  /* 0x0000000000007b1d */ /* 0x000fec0000010000 */
[----:B------:R-:W-:Y:S04]  /*0360*/  LDS R8, [R9+0x4] ;  /* 0x0000040009087984 */ /* 0x000fe80000000800 */
[----:B------:R-:W0:Y:S04]  /*0370*/  LDS R11, [R6+0xc] ;  /* 0x00000c00060b7984 */ /* 0x000e280000000800 */
[----:B------:R-:W-:Y:S04]  /*0380*/  LDS R4, [R9] ;  /* 0x0000000009047984 */ /* 0x000fe80000000800 */
[----:B------:R-:W1:Y:S04]  /*0390*/  LDS R7, [R6] ;  /* 0x0000000006077984 */ /* 0x000e680000000800 */
[----:B------:R-:W-:Y:S04]  /*03a0*/  LDS R13, [R9+0x8] ;  /* 0x00000800090d7984 */ /* 0x000fe80000000800 */
[----:B------:R-:W2:Y:S01]  /*03b0*/  LDS R12, [R6+0x18] ;  /* 0x00001800060c7984 */ /* 0x000ea20000000800 */
[----:B0-----:R-:W-:-:S04]  /*03c0*/  FMUL R11, R8, R11 ;  /* 0x0000000b080b7220 */ /* 0x001fc80000400000 */
[----:B-1----:R-:W-:-:S04]  /*03d0*/  FFMA R4, R4, R7, R11 ;  /* 0x0000000704047223 */ /* 0x002fc8000000000b */
[----:B--2---:R-:W-:-:S05]  /*03e0*/  FFMA R13, R13, R12, R4 ;  /* 0x0000000c0d0d7223 */ /* 0x004fca0000000004 */
[----:B------:R-:W-:Y:S01]  /*03f0*/  STG.E desc[UR8][R2.64], R13 ;  /* 0x0000000d02007986 */ /* 0x000fe2000c101908 */
[----:B------:R-:W-:Y:S05]  /*0400*/  EXIT ;  /* 0x000000000000794d */ /* 0x000fea0003800000 */
.L_x_1:
        /* <DEDUP_REMOVED lines=15> */
.L_x_5:


//--------------------- .text._Z15einsum_kernel_TiPfS_S_ --------------------------
	.section	.text._Z15einsum_kernel_TiPfS_S_,"ax",@progbits
	.align	128
        .global         _Z15einsum_kernel_TiPfS_S_
        .type           _Z15einsum_kernel_TiPfS_S_,@function
        .size           _Z15einsum_kernel_TiPfS_S_,(.L_x_6 - _Z15einsum_kernel_TiPfS_S_)
        .other          _Z15einsum_kernel_TiPfS_S_,@"STO_CUDA_ENTRY STV_DEFAULT"
_Z15einsum_kernel_TiPfS_S_:
.text._Z15einsum_kernel_TiPfS_S_:
        /* <DEDUP_REMOVED lines=11> */
[----:B------:R-:W-:Y:S01]  /*00b0*/  LEA R0, R0, R0, 0x3 ;  /* 0x0000000000007211 */ /* 0x000fe200078e18ff */
[----:B------:R-:W3:Y:S05]  /*00c0*/  S2R R9, SR_TID.Y ;  /* 0x0000000000097919 */ /* 0x000eea0000002200 */
[----:B------:R-:W4:Y:S01]  /*00d0*/  LDC.64 R2, c[0x0][0x388] ;  /* 0x0000e200ff027b82 */ /* 0x000f220000000a00 */
[----:B0-----:R-:W-:-:S02]  /*00e0*/  IMAD R7, R12, 0x3, R0 ;  /* 0x000000030c077824 */ /* 0x001fc400078e0200 */
[----:B---3--:R-:W-:Y:S02]  /*00f0*/  IMAD R9, R9, 0x3, R0 ;  /* 0x0000000309097824 */ /* 0x008fe400078e0200 */
[----:B-1----:R-:W-:-:S03]  /*0100*/  IMAD.WIDE R4, R7, 0x4, R4 ;  /* 0x0000000407047825 */ /* 0x002fc600078e0204 */
[----:B------:R-:W0:Y:S01]  /*0110*/  LDC.64 R6, c[0x0][0x398] ;  /* 0x0000e600ff067b82 */ /* 0x000e220000000a00 */
[C---:B----4-:R-:W-:Y:S01]  /*0120*/  IMAD.WIDE R2, R9.reuse, 0x4, R2 ;  /* 0x0000000409027825 */ /* 0x050fe200078e0202 */
[----:B--2---:R-:W2:Y:S04]  /*0130*/  LDG.E R13, desc[UR4][R4.64+0x4] ;  /* 0x00000404040d7981 */ /* 0x004ea8000c1e1900 */
[----:B------:R-:W2:Y:S04]  /*0140*/  LDG.E R8, desc[UR4][R2.64+0x4] ;  /* 0x0000040402087981 */ /* 0x000ea8000c1e1900 */
[----:B------:R-:W3:Y:S04]  /*0150*/  LDG.E R11, desc[UR4][R4.64] ;  /* 0x00000004040b7981 */ /* 0x000ee8000c1e1900 */
[----:B------:R-:W3:Y:S04]  /*0160*/  LDG.E R0, desc[UR4][R2.64] ;  /* 0x0000000402007981 */ /* 0x000ee8000c1e1900 */
[----:B------:R-:W4:Y:S04]  /*0170*/  LDG.E R10, desc[UR4][R4.64+0x8] ;  /* 0x00000804040a7981 */ /* 0x000f28000c1e1900 */
[----:B------:R-:W4:Y:S01]  /*0180*/  LDG.E R15, desc[UR4][R2.64+0x8] ;  /* 0x00000804020f7981 */ /* 0x000f22000c1e1900 */
[----:B------:R-:W-:-:S05]  /*0190*/  IADD3 R9, PT, PT, R9, R12, RZ ;  /* 0x0000000c09097210 */ /* 0x000fca0007ffe0ff */
[----:B0-----:R-:W-:-:S04]  /*01a0*/  IMAD.WIDE R6, R9, 0x4, R6 ;  /* 0x0000000409067825 */ /* 0x001fc800078e0206 */
[----:B--2---:R-:W-:-:S04]  /*01b0*/  FMUL R13, R8, R13 ;  /* 0x0000000d080d7220 */ /* 0x004fc80000400000 */
[----:B---3--:R-:W-:-:S04]  /*01c0*/  FFMA R0, R0, R11, R13 ;  /* 0x0000000b00007223 */ /* 0x008fc8000000000d */
[----:B----4-:R-:W-:-:S05]  /*01d0*/  FFMA R15, R15, R10, R0 ;  /* 0x0000000a0f0f7223 */ /* 0x010fca0000000000 */
[----:B------:R-:W-:Y:S01]  /*01e0*/  STG.E desc[UR4][R6.64], R15 ;  /* 0x0000000f06007986 */ /* 0x000fe2000c101904 */
[----:B------:R-:W-:Y:S05]  /*01f0*/  EXIT ;  /* 0x000000000000794d */ /* 0x000fea0003800000 */
.L_x_2:
        /* <DEDUP_REMOVED lines=16> */
.L_x_6:


//--------------------- .text._Z13einsum_kerneliPfS_S_ --------------------------
	.section	.text._Z13einsum_kerneliPfS_S_,"ax",@progbits
	.align	128
        .global         _Z13einsum_kerneliPfS_S_
        .type           _Z13einsum_kerneliPfS_S_,@function
        .size           _Z13einsum_kerneliPfS_S_,(.L_x_7 - _Z13einsum_kerneliPfS_S_)
        .other          _Z13einsum_kerneliPfS_S_,@"STO_CUDA_ENTRY STV_DEFAULT"
_Z13einsum_kerneliPfS_S_:
.text._Z13einsum_kerneliPfS_S_:
        /* <DEDUP_REMOVED lines=14> */
[----:B0-----:R-:W-:Y:S01]  /*00e0*/  IADD3 R7, PT, PT, R0, R12, RZ ;  /* 0x0000000c00077210 */ /* 0x001fe20007ffe0ff */
[----:B---3--:R-:W-:-:S04]  /*00f0*/  IMAD R9, R9, 0x3, R0 ;  /* 0x0000000309097824 */ /* 0x008fc800078e0200 */
[----:B-1----:R-:W-:Y:S02]  /*0100*/  IMAD.WIDE R4, R7, 0x4, R4 ;  /* 0x0000000407047825 */ /* 0x002fe400078e0204 */
[----:B------:R-:W0:Y:S02]  /*0110*/  LDC.64 R6, c[0x0][0x398] ;  /* 0x0000e600ff067b82 */ /* 0x000e240000000a00 */
        /* <DEDUP_REMOVED lines=14> */
.L_x_3:
        /* <DEDUP_REMOVED lines=16> */
.L_x_7:


//--------------------- .nv.shared.reserved.0     --------------------------
	.section	.nv.shared.reserved.0,"aw",@nobits
	.weak		__nv_reservedSMEM_offset_0_alias
	.size		__nv_reservedSMEM_offset_0_alias, 0, 64
	.other		__nv_reservedSMEM_offset_0_alias,@"STO_CUDA_RESERVED_SHARED STV_DEFAULT"
__nv_reservedSMEM_offset_0_alias:
	.zero		0
	.zero		64


//--------------------- .nv.shared._Z13rotate_kerneliPfS_S_ --------------------------
	.section	.nv.shared._Z13rotate_kerneliPfS_S_,"aw",@nobits
	.sectionflags	@""
	.align	4
.nv.shared._Z13rotate_kerneliPfS_S_:
	.zero		4480


//--------------------- .nv.constant0._Z14einsum_kernel3iPfS_S_ --------------------------
	.section	.nv.constant0._Z14einsum_kernel3iPfS_S_,"a",@progbits
	.sectionflags	@""
	.align	4
.nv.constant0._Z14einsum_kernel3iPfS_S_:
	.zero		928


//--------------------- .nv.constant0._Z13rotate_kerneliPfS_S_ --------------------------
	.section	.nv.constant0._Z13rotate_kerneliPfS_S_,"a",@progbits
	.sectionflags	@""
	.align	4
.nv.constant0._Z13rotate_kerneliPfS_S_:
	.zero		928


//--------------------- .nv.constant0._Z15einsum_kernel_TiPfS_S_ --------------------------
	.section	.nv.constant0._Z15einsum_kernel_TiPfS_S_,"a",@progbits
	.sectionflags	@""
	.align	4
.nv.constant0._Z15einsum_kernel_TiPfS_S_:
	.zero		928


//--------------------- .nv.constant0._Z13einsum_kerneliPfS_S_ --------------------------
	.section	.nv.constant0._Z13einsum_kerneliPfS_S_,"a",@progbits
	.sectionflags	@""
	.align	4
.nv.constant0._Z13einsum_kerneliPfS_S_:
	.zero		928


//--------------------- SYMBOLS --------------------------

	.type		.nv.reservedSmem.offset0,@object
	.size		.nv.reservedSmem.offset0,0x4
	.type		.nv.reservedSmem.cap,@object
	.size		.nv.reservedSmem.cap,0x4
